	.headerflags	@"EF_CUDA_TEXMODE_UNIFIED EF_CUDA_64BIT_ADDRESS EF_CUDA_ACCELERATORS EF_CUDA_SM90 EF_CUDA_VIRTUAL_SM(EF_CUDA_SM90)"
	.elftype	@"ET_EXEC"


//--------------------- .nv.info                  --------------------------
	.section	.nv.info,"",@"SHT_CUDA_INFO"
	.align	4


	//----- nvinfo : EIATTR_REGCOUNT
	.align		4
        /*0000*/ 	.byte	0x04, 0x2f
        /*0002*/ 	.short	(.L_3 - .L_2)
	.align		4
.L_2:
        /*0004*/ 	.word	index@(triton_poi_fused__native_batch_norm_legit_no_training_relu_threshold_backward_1)
        /*0008*/ 	.word	0x00000016


	//----- nvinfo : EIATTR_MIN_STACK_SIZE
	.align		4
.L_3:
        /*000c*/ 	.byte	0x04, 0x12
        /*000e*/ 	.short	(.L_5 - .L_4)
	.align		4
.L_4:
        /*0010*/ 	.word	index@(triton_poi_fused__native_batch_norm_legit_no_training_relu_threshold_backward_1)
        /*0014*/ 	.word	0x00000000


	//----- nvinfo : EIATTR_FRAME_SIZE
	.align		4
.L_5:
        /*0018*/ 	.byte	0x04, 0x11
        /*001a*/ 	.short	(.L_7 - .L_6)
	.align		4
.L_6:
        /*001c*/ 	.word	index@(triton_poi_fused__native_batch_norm_legit_no_training_relu_threshold_backward_1)
        /*0020*/ 	.word	0x00000000


	//----- nvinfo : EIATTR_MIN_STACK_SIZE
	.align		4
.L_7:
        /*0024*/ 	.byte	0x04, 0x12
        /*0026*/ 	.short	(.L_9 - .L_8)
	.align		4
.L_8:
        /*0028*/ 	.word	index@(triton_poi_fused__native_batch_norm_legit_no_training_relu_threshold_backward_1)
        /*002c*/ 	.word	0x00000000
.L_9:


//--------------------- .nv.info.triton_poi_fused__native_batch_norm_legit_no_training_relu_threshold_backward_1 --------------------------
	.section	.nv.info.triton_poi_fused__native_batch_norm_legit_no_training_relu_threshold_backward_1,"",@"SHT_CUDA_INFO"
	.sectionflags	@""
	.align	4


	//----- nvinfo : EIATTR_CUDA_API_VERSION
	.align		4
        /*0000*/ 	.byte	0x04, 0x37
        /*0002*/ 	.short	(.L_11 - .L_10)
.L_10:
        /*0004*/ 	.word	0x0000007c


	//----- nvinfo : EIATTR_KPARAM_INFO
	.align		4
.L_11:
        /*0008*/ 	.byte	0x04, 0x17
        /*000a*/ 	.short	(.L_13 - .L_12)
.L_12:
        /*000c*/ 	.word	0x00000000
        /*0010*/ 	.short	0x0007
        /*0012*/ 	.short	0x0038
        /*0014*/ 	.byte	0x00, 0xf0, 0x11, 0x00


	//----- nvinfo : EIATTR_KPARAM_INFO
	.align		4
.L_13:
        /*0018*/ 	.byte	0x04, 0x17
        /*001a*/ 	.short	(.L_15 - .L_14)
.L_14:
        /*001c*/ 	.word	0x00000000
        /*0020*/ 	.short	0x0006
        /*0022*/ 	.short	0x0030
        /*0024*/ 	.byte	0x00, 0xf4, 0x21, 0x00


	//----- nvinfo : EIATTR_KPARAM_INFO
	.align		4
.L_15:
        /*0028*/ 	.byte	0x04, 0x17
        /*002a*/ 	.short	(.L_17 - .L_16)
.L_16:
        /*002c*/ 	.word	0x00000000
        /*0030*/ 	.short	0x0005
        /*0032*/ 	.short	0x0028
        /*0034*/ 	.byte	0x00, 0xf4, 0x21, 0x00


	//----- nvinfo : EIATTR_KPARAM_INFO
	.align		4
.L_17:
        /*0038*/ 	.byte	0x04, 0x17
        /*003a*/ 	.short	(.L_19 - .L_18)
.L_18:
        /*003c*/ 	.word	0x00000000
        /*0040*/ 	.short	0x0004
        /*0042*/ 	.short	0x0020
        /*0044*/ 	.byte	0x00, 0xf4, 0x21, 0x00


	//----- nvinfo : EIATTR_KPARAM_INFO
	.align		4
.L_19:
        /*0048*/ 	.byte	0x04, 0x17
        /*004a*/ 	.short	(.L_21 - .L_20)
.L_20:
        /*004c*/ 	.word	0x00000000
        /*0050*/ 	.short	0x0003
        /*0052*/ 	.short	0x0018
        /*0054*/ 	.byte	0x00, 0xf4, 0x21, 0x00


	//----- nvinfo : EIATTR_KPARAM_INFO
	.align		4
.L_21:
        /*0058*/ 	.byte	0x04, 0x17
        /*005a*/ 	.short	(.L_23 - .L_22)
.L_22:
        /*005c*/ 	.word	0x00000000
        /*0060*/ 	.short	0x0002
        /*0062*/ 	.short	0x0010
        /*0064*/ 	.byte	0x00, 0xf4, 0x21, 0x00


	//----- nvinfo : EIATTR_KPARAM_INFO
	.align		4
.L_23:
        /*0068*/ 	.byte	0x04, 0x17
        /*006a*/ 	.short	(.L_25 - .L_24)
.L_24:
        /*006c*/ 	.word	0x00000000
        /*0070*/ 	.short	0x0001
        /*0072*/ 	.short	0x0008
        /*0074*/ 	.byte	0x00, 0xf4, 0x21, 0x00


	//----- nvinfo : EIATTR_KPARAM_INFO
	.align		4
.L_25:
        /*0078*/ 	.byte	0x04, 0x17
        /*007a*/ 	.short	(.L_27 - .L_26)
.L_26:
        /*007c*/ 	.word	0x00000000
        /*0080*/ 	.short	0x0000
        /*0082*/ 	.short	0x0000
        /*0084*/ 	.byte	0x00, 0xf4, 0x21, 0x00


	//----- nvinfo : EIATTR_SPARSE_MMA_MASK
	.align		4
.L_27:
        /*0088*/ 	.byte	0x03, 0x50
        /*008a*/ 	.short	0x0000


	//----- nvinfo : EIATTR_MAXREG_COUNT
	.align		4
        /*008c*/ 	.byte	0x03, 0x1b
        /*008e*/ 	.short	0x00ff


	//----- nvinfo : EIATTR_EXIT_INSTR_OFFSETS
	.align		4
        /*0090*/ 	.byte	0x04, 0x1c
        /*0092*/ 	.short	(.L_29 - .L_28)


	//   ....[0]....
.L_28:
        /*0094*/ 	.word	0x00000510


	//   ....[1]....
        /*0098*/ 	.word	0x00000530


	//----- nvinfo : EIATTR_REQNTID
	.align		4
.L_29:
        /*009c*/ 	.byte	0x04, 0x10
        /*009e*/ 	.short	(.L_31 - .L_30)
.L_30:
        /*00a0*/ 	.word	0x00000080
        /*00a4*/ 	.word	0x00000001
        /*00a8*/ 	.word	0x00000001


	//----- nvinfo : EIATTR_CBANK_PARAM_SIZE
	.align		4
.L_31:
        /*00ac*/ 	.byte	0x03, 0x19
        /*00ae*/ 	.short	0x003c


	//----- nvinfo : EIATTR_PARAM_CBANK
	.align		4
        /*00b0*/ 	.byte	0x04, 0x0a
        /*00b2*/ 	.short	(.L_33 - .L_32)
	.align		4
.L_32:
        /*00b4*/ 	.word	index@(.nv.constant0.triton_poi_fused__native_batch_norm_legit_no_training_relu_threshold_backward_1)
        /*00b8*/ 	.short	0x0210
        /*00ba*/ 	.short	0x003c


	//----- nvinfo : EIATTR_SW_WAR
	.align		4
.L_33:
        /*00bc*/ 	.byte	0x04, 0x36
        /*00be*/ 	.short	(.L_35 - .L_34)
.L_34:
        /*00c0*/ 	.word	0x00000008
.L_35:


//--------------------- .nv.callgraph             --------------------------
	.section	.nv.callgraph,"",@"SHT_CUDA_CALLGRAPH"
	.align	4
	.sectionentsize	8
	.align		4
        /*0000*/ 	.word	0x00000000
	.align		4
        /*0004*/ 	.word	0xffffffff
	.align		4
        /*0008*/ 	.word	0x00000000
	.align		4
        /*000c*/ 	.word	0xfffffffe
	.align		4
        /*0010*/ 	.word	0x00000000
	.align		4
        /*0014*/ 	.word	0xfffffffd
	.align		4
        /*0018*/ 	.word	0x00000000
	.align		4
        /*001c*/ 	.word	0xfffffffc


//--------------------- .nv.constant4             --------------------------
	.section	.nv.constant4,"a",@progbits
	.align	8
	.align		8
.nv.constant4:
        /*0000*/ 	.dword	_$_str
	.align		8
        /*0008*/ 	.dword	_$_str_$_2


//--------------------- .text.triton_poi_fused__native_batch_norm_legit_no_training_relu_threshold_backward_1 --------------------------
	.section	.text.triton_poi_fused__native_batch_norm_legit_no_training_relu_threshold_backward_1,"ax",@progbits
	.align	128
        .global         triton_poi_fused__native_batch_norm_legit_no_training_relu_threshold_backward_1
        .type           triton_poi_fused__native_batch_norm_legit_no_training_relu_threshold_backward_1,@function
        .size           triton_poi_fused__native_batch_norm_legit_no_training_relu_threshold_backward_1,(.L_x_1 - triton_poi_fused__native_batch_norm_legit_no_training_relu_threshold_backward_1)
        .other          triton_poi_fused__native_batch_norm_legit_no_training_relu_threshold_backward_1,@"STO_CUDA_ENTRY STV_DEFAULT"
triton_poi_fused__native_batch_norm_legit_no_training_relu_threshold_backward_1:
.text.triton_poi_fused__native_batch_norm_legit_no_training_relu_threshold_backward_1:
[----:B------:R-:W0:Y:S01]  /*0000*/  LDC R1, c[0x0][0x28] ;  /* 0x00000a00ff017b82 */ /* 0x000e220000000800 */
[----:B------:R-:W1:Y:S07]  /*0010*/  S2R R0, SR_TID.X ;  /* 0x0000000000007919 */ /* 0x000e6e0000002100 */
[----:B------:R-:W2:Y:S01]  /*0020*/  LDC.64 R8, c[0x0][0x220] ;  /* 0x00008800ff087b82 */ /* 0x000ea20000000a00 */
[----:B------:R-:W-:Y:S01]  /*0030*/  ULDC.64 UR4, c[0x0][0x208] ;  /* 0x0000820000047ab9 */ /* 0x000fe20000000a00 */
[----:B------:R-:W3:Y:S06]  /*0040*/  S2R R5, SR_CTAID.X ;  /* 0x0000000000057919 */ /* 0x000eec0000002500 */
[----:B------:R-:W4:Y:S08]  /*0050*/  LDC.64 R16, c[0x0][0x218] ;  /* 0x00008600ff107b82 */ /* 0x000f300000000a00 */
[----:B------:R-:W5:Y:S08]  /*0060*/  LDC.64 R14, c[0x0][0x210] ;  /* 0x00008400ff0e7b82 */ /* 0x000f700000000a00 */
[----:B------:R-:W4:Y:S08]  /*0070*/  LDC.64 R10, c[0x0][0x228] ;  /* 0x00008a00ff0a7b82 */ /* 0x000f300000000a00 */
[----:B------:R-:W4:Y:S01]  /*0080*/  LDC.64 R18, c[0x0][0x230] ;  /* 0x00008c00ff127b82 */ /* 0x000f220000000a00 */
[----:B-1----:R-:W-:Y:S01]  /*0090*/  IMAD.SHL.U32 R0, R0, 0x2, RZ ;  /* 0x0000000200007824 */ /* 0x002fe200078e00ff */
[----:B------:R-:W-:-:S02]  /*00a0*/  CS2R R6, SRZ ;  /* 0x0000000000067805 */ /* 0x000fc4000001ff00 */
[----:B---3--:R-:W-:Y:S01]  /*00b0*/  SHF.R.S32.HI R3, RZ, 0x17, R5 ;  /* 0x00000017ff037819 */ /* 0x008fe20000011405 */
[----:B------:R-:W-:Y:S01]  /*00c0*/  ULDC.64 UR6, c[0x0][0x240] ;  /* 0x0000900000067ab9 */ /* 0x000fe20000000a00 */
[----:B------:R-:W-:Y:S02]  /*00d0*/  LOP3.LUT R0, R0, 0xfe, RZ, 0xc0, !PT ;  /* 0x000000fe00007812 */ /* 0x000fe400078ec0ff */
[----:B------:R-:W-:-:S03]  /*00e0*/  SGXT R3, R3, 0x1 ;  /* 0x000000010303781a */ /* 0x000fc60000000200 */
[----:B------:R-:W-:Y:S01]  /*00f0*/  IMAD R0, R5, 0x100, R0 ;  /* 0x0000010005007824 */ /* 0x000fe200078e0200 */
[----:B------:R-:W-:-:S04]  /*0100*/  CS2R R4, SRZ ;  /* 0x0000000000047805 */ /* 0x000fc8000001ff00 */
[----:B------:R-:W-:Y:S02]  /*0110*/  LEA.HI R3, R3, R0, RZ, 0x4 ;  /* 0x0000000003037211 */ /* 0x000fe400078f20ff */
[----:B------:R-:W-:Y:S02]  /*0120*/  ISETP.GE.AND P0, PT, R0, 0x100, PT ;  /* 0x000001000000780c */ /* 0x000fe40003f06270 */
[----:B------:R-:W-:-:S04]  /*0130*/  SHF.R.S32.HI R3, RZ, 0x4, R3 ;  /* 0x00000004ff037819 */ /* 0x000fc80000011403 */
[----:B------:R-:W-:-:S04]  /*0140*/  LEA.HI R2, R3, R3, RZ, 0x2 ;  /* 0x0000000303027211 */ /* 0x000fc800078f10ff */
[----:B------:R-:W-:-:S05]  /*0150*/  LOP3.LUT R2, R2, 0xfffffffc, RZ, 0xc0, !PT ;  /* 0xfffffffc02027812 */ /* 0x000fca00078ec0ff */
[----:B------:R-:W-:-:S04]  /*0160*/  IMAD.IADD R13, R3, 0x1, -R2 ;  /* 0x00000001030d7824 */ /* 0x000fc800078e0a02 */
[----:B--2---:R-:W-:-:S05]  /*0170*/  IMAD.WIDE R8, R13, 0x4, R8 ;  /* 0x000000040d087825 */ /* 0x004fca00078e0208 */
[----:B------:R-:W2:Y:S04]  /*0180*/  @!P0 LDG.E.EL R4, desc[UR4][R8.64] ;  /* 0x0000000408048981 */ /* 0x000ea8000c2e1900 */
[----:B------:R1:W3:Y:S01]  /*0190*/  @!P0 LDG.E.EL R5, desc[UR4][R8.64] ;  /* 0x0000000408058981 */ /* 0x0002e2000c2e1900 */
[----:B------:R-:W-:Y:S01]  /*01a0*/  CS2R R2, SRZ ;  /* 0x0000000000027805 */ /* 0x000fe2000001ff00 */
[----:B----4-:R-:W-:-:S04]  /*01b0*/  IMAD.WIDE R16, R13, 0x4, R16 ;  /* 0x000000040d107825 */ /* 0x010fc800078e0210 */
[----:B-----5:R-:W-:Y:S01]  /*01c0*/  IMAD.WIDE R14, R0, 0x4, R14 ;  /* 0x00000004000e7825 */ /* 0x020fe200078e020e */
[----:B------:R-:W4:Y:S03]  /*01d0*/  @!P0 LDG.E.EL R7, desc[UR4][R16.64] ;  /* 0x0000000410078981 */ /* 0x000f26000c2e1900 */
[C---:B01----:R-:W-:Y:S01]  /*01e0*/  IMAD.WIDE R8, R13.reuse, 0x4, R10 ;  /* 0x000000040d087825 */ /* 0x043fe200078e020a */
[----:B------:R-:W5:Y:S01]  /*01f0*/  @!P0 LDG.E.EL R6, desc[UR4][R16.64] ;  /* 0x0000000410068981 */ /* 0x000f62000c2e1900 */
[----:B------:R-:W-:Y:S02]  /*0200*/  CS2R R10, SRZ ;  /* 0x00000000000a7805 */ /* 0x000fe4000001ff00 */
[----:B------:R-:W-:Y:S01]  /*0210*/  IMAD.WIDE R18, R13, 0x4, R18 ;  /* 0x000000040d127825 */ /* 0x000fe200078e0212 */
[----:B------:R-:W5:Y:S01]  /*0220*/  @!P0 LDG.E.64 R2, desc[UR4][R14.64] ;  /* 0x000000040e028981 */ /* 0x000f62000c1e1b00 */
[----:B------:R-:W-:-:S03]  /*0230*/  CS2R R12, SRZ ;  /* 0x00000000000c7805 */ /* 0x000fc6000001ff00 */
[----:B------:R-:W4:Y:S04]  /*0240*/  @!P0 LDG.E.EL R11, desc[UR4][R18.64] ;  /* 0x00000004120b8981 */ /* 0x000f28000c2e1900 */
[----:B------:R-:W4:Y:S04]  /*0250*/  @!P0 LDG.E.EL R13, desc[UR4][R8.64] ;  /* 0x00000004080d8981 */ /* 0x000f28000c2e1900 */
[----:B------:R0:W4:Y:S04]  /*0260*/  @!P0 LDG.E.EL R12, desc[UR4][R8.64] ;  /* 0x00000004080c8981 */ /* 0x000128000c2e1900 */
[----:B------:R-:W4:Y:S01]  /*0270*/  @!P0 LDG.E.EL R10, desc[UR4][R18.64] ;  /* 0x00000004120a8981 */ /* 0x000f22000c2e1900 */
[----:B0-----:R-:W-:-:S02]  /*0280*/  IMAD.MOV.U32 R9, RZ, RZ, 0x3e800000 ;  /* 0x3e800000ff097424 */ /* 0x001fc400078e00ff */
[----:B--2---:R-:W-:Y:S01]  /*0290*/  FADD R4, R4, 9.9999997473787516356e-06 ;  /* 0x3727c5ac04047421 */ /* 0x004fe20000000000 */
[----:B---3--:R-:W-:-:S03]  /*02a0*/  FADD R5, R5, 9.9999997473787516356e-06 ;  /* 0x3727c5ac05057421 */ /* 0x008fc60000000000 */
[----:B------:R-:W0:Y:S08]  /*02b0*/  MUFU.SQRT R16, R4 ;  /* 0x0000000400107308 */ /* 0x000e300000002000 */
[----:B------:R-:W1:Y:S01]  /*02c0*/  MUFU.SQRT R14, R5 ;  /* 0x00000005000e7308 */ /* 0x000e620000002000 */
[C---:B0-----:R-:W-:Y:S02]  /*02d0*/  FSETP.GT.AND P1, PT, R16.reuse, 8.50705917302346158658e+37, PT ;  /* 0x7e8000001000780b */ /* 0x041fe40003f24000 */
[----:B------:R-:W-:-:S02]  /*02e0*/  FSETP.GEU.AND P3, PT, R16, 1.175494350822287508e-38, PT ;  /* 0x008000001000780b */ /* 0x000fc40003f6e000 */
[C---:B-1----:R-:W-:Y:S02]  /*02f0*/  FSETP.GT.AND P2, PT, R14.reuse, 8.50705917302346158658e+37, PT ;  /* 0x7e8000000e00780b */ /* 0x042fe40003f44000 */
[----:B------:R-:W-:-:S07]  /*0300*/  FSETP.GEU.AND P4, PT, R14, 1.175494350822287508e-38, PT ;  /* 0x008000000e00780b */ /* 0x000fce0003f8e000 */
[----:B------:R-:W-:-:S04]  /*0310*/  @P1 FMUL R16, R16, 0.25 ;  /* 0x3e80000010101820 */ /* 0x000fc80000400000 */
[----:B------:R-:W-:Y:S01]  /*0320*/  @!P3 FMUL R16, R16, 16777216 ;  /* 0x4b8000001010b820 */ /* 0x000fe20000400000 */
[----:B------:R-:W-:-:S04]  /*0330*/  @P2 FMUL R14, R14, 0.25 ;  /* 0x3e8000000e0e2820 */ /* 0x000fc80000400000 */
[----:B------:R-:W-:Y:S01]  /*0340*/  @!P4 FMUL R14, R14, 16777216 ;  /* 0x4b8000000e0ec820 */ /* 0x000fe20000400000 */
[----:B------:R-:W0:Y:S01]  /*0350*/  MUFU.RCP R16, R16 ;  /* 0x0000001000107308 */ /* 0x000e220000001000 */
[----:B------:R-:W-:-:S07]  /*0360*/  FSEL R5, R9, 1, P1 ;  /* 0x3f80000009057808 */ /* 0x000fce0000800000 */
[----:B------:R-:W1:Y:S01]  /*0370*/  MUFU.RCP R14, R14 ;  /* 0x0000000e000e7308 */ /* 0x000e620000001000 */
[----:B------:R-:W-:Y:S01]  /*0380*/  FSEL R9, R9, 1, P2 ;  /* 0x3f80000009097808 */ /* 0x000fe20001000000 */
[----:B------:R-:W-:-:S04]  /*0390*/  @!P3 FMUL R5, R5, 16777216 ;  /* 0x4b8000000505b820 */ /* 0x000fc80000400000 */
[----:B------:R-:W-:Y:S01]  /*03a0*/  @!P4 FMUL R9, R9, 16777216 ;  /* 0x4b8000000909c820 */ /* 0x000fe20000400000 */
[----:B0-----:R-:W-:Y:S02]  /*03b0*/  FMUL R8, R16, R5 ;  /* 0x0000000510087220 */ /* 0x001fe40000400000 */
[----:B------:R-:W0:Y:S01]  /*03c0*/  LDC.64 R4, c[0x0][0x238] ;  /* 0x00008e00ff047b82 */ /* 0x000e220000000a00 */
[----:B-----5:R-:W-:Y:S01]  /*03d0*/  FADD R6, -R6, R3 ;  /* 0x0000000306067221 */ /* 0x020fe20000000100 */
[----:B----4-:R-:W-:Y:S01]  /*03e0*/  FADD R7, -R7, R2 ;  /* 0x0000000207077221 */ /* 0x010fe20000000100 */
[----:B-1----:R-:W-:-:S03]  /*03f0*/  FMUL R9, R14, R9 ;  /* 0x000000090e097220 */ /* 0x002fc60000400000 */
[----:B------:R-:W-:Y:S01]  /*0400*/  FMUL R7, R8, R7 ;  /* 0x0000000708077220 */ /* 0x000fe20000400000 */
[----:B------:R-:W-:-:S03]  /*0410*/  FMUL R6, R9, R6 ;  /* 0x0000000609067220 */ /* 0x000fc60000400000 */
[----:B------:R-:W-:Y:S01]  /*0420*/  FFMA R7, R7, R13, R10 ;  /* 0x0000000d07077223 */ /* 0x000fe2000000000a */
[----:B------:R-:W-:-:S04]  /*0430*/  FFMA R6, R6, R12, R11 ;  /* 0x0000000c06067223 */ /* 0x000fc8000000000b */
[C---:B------:R-:W-:Y:S02]  /*0440*/  FSETP.GEU.AND P2, PT, R7.reuse, RZ, PT ;  /* 0x000000ff0700720b */ /* 0x040fe40003f4e000 */
[C---:B------:R-:W-:Y:S02]  /*0450*/  FSETP.GEU.AND P1, PT, R6.reuse, RZ, PT ;  /* 0x000000ff0600720b */ /* 0x040fe40003f2e000 */
[----:B------:R-:W-:Y:S02]  /*0460*/  FSEL R8, R7, RZ, P2 ;  /* 0x000000ff07087208 */ /* 0x000fe40001000000 */
[----:B------:R-:W-:Y:S01]  /*0470*/  FSEL R9, R6, RZ, P1 ;  /* 0x000000ff06097208 */ /* 0x000fe20000800000 */
[----:B0-----:R-:W-:Y:S01]  /*0480*/  IMAD.WIDE R4, R0, 0x4, R4 ;  /* 0x0000000400047825 */ /* 0x001fe200078e0204 */
[----:B------:R-:W-:Y:S02]  /*0490*/  FSETP.GTU.AND P3, PT, R8, RZ, PT ;  /* 0x000000ff0800720b */ /* 0x000fe40003f6c000 */
[----:B------:R-:W-:-:S02]  /*04a0*/  FSETP.GTU.AND P2, PT, R9, RZ, PT ;  /* 0x000000ff0900720b */ /* 0x000fc40003f4c000 */
[----:B------:R-:W-:Y:S02]  /*04b0*/  IADD3 R2, P1, R0, UR6, RZ ;  /* 0x0000000600027c10 */ /* 0x000fe4000ff3e0ff */
[----:B------:R-:W-:Y:S02]  /*04c0*/  SEL R7, RZ, 0x100, P2 ;  /* 0x00000100ff077807 */ /* 0x000fe40001000000 */
[----:B------:R-:W-:Y:S01]  /*04d0*/  SEL R6, RZ, 0x1, P3 ;  /* 0x00000001ff067807 */ /* 0x000fe20001800000 */
[----:B------:R0:W-:Y:S01]  /*04e0*/  @!P0 STG.E.64 desc[UR4][R4.64], R8 ;  /* 0x0000000804008986 */ /* 0x0001e2000c101b04 */
[----:B------:R-:W-:-:S03]  /*04f0*/  LEA.HI.X.SX32 R3, R0, UR7, 0x1, P1 ;  /* 0x0000000700037c11 */ /* 0x000fc600088f0eff */
[----:B------:R-:W-:Y:S01]  /*0500*/  IMAD.IADD R7, R6, 0x1, R7 ;  /* 0x0000000106077824 */ /* 0x000fe200078e0207 */
[----:B0-----:R-:W-:Y:S06]  /*0510*/  @P0 EXIT ;  /* 0x000000000000094d */ /* 0x001fec0003800000 */
[----:B------:R-:W-:Y:S01]  /*0520*/  STG.E.U16 desc[UR4][R2.64], R7 ;  /* 0x0000000702007986 */ /* 0x000fe2000c101504 */
[----:B------:R-:W-:Y:S05]  /*0530*/  EXIT ;  /* 0x000000000000794d */ /* 0x000fea0003800000 */
.L_x_0:
[----:B------:R-:W-:-:S00]  /*0540*/  BRA `(.L_x_0) ;  /* 0xfffffffc00fc7947 */ /* 0x000fc0000383ffff */
[----:B------:R-:W-:-:S00]  /*0550*/  NOP ;  /* 0x0000000000007918 */ /* 0x000fc00000000000 */
        /* <DEDUP_REMOVED lines=10> */
.L_x_1:


//--------------------- .nv.global.init           --------------------------
	.section	.nv.global.init,"aw",@progbits
.nv.global.init:
	.type		_$_str,@object
	.size		_$_str,(_$_str_$_2 - _$_str)
_$_str:
        /*0000*/ 	.byte	0x5f, 0x5f, 0x43, 0x55, 0x44, 0x41, 0x5f, 0x46, 0x54, 0x5a, 0x00
	.type		_$_str_$_2,@object
	.size		_$_str_$_2,(.L_1 - _$_str_$_2)
_$_str_$_2:
        /*000b*/ 	.byte	0x5f, 0x5f, 0x43, 0x55, 0x44, 0x41, 0x5f, 0x50, 0x52, 0x45, 0x43, 0x5f, 0x53, 0x51, 0x52, 0x54
        /*001b*/ 	.byte	0x00
.L_1:


//--------------------- .nv.constant0.triton_poi_fused__native_batch_norm_legit_no_training_relu_threshold_backward_1 --------------------------
	.section	.nv.constant0.triton_poi_fused__native_batch_norm_legit_no_training_relu_threshold_backward_1,"a",@progbits
	.sectionflags	@""
	.align	4
.nv.constant0.triton_poi_fused__native_batch_norm_legit_no_training_relu_threshold_backward_1:
	.zero		588
